//
// Generated by NVIDIA NVVM Compiler
//
// Compiler Build ID: CL-36424714
// Cuda compilation tools, release 13.0, V13.0.88
// Based on NVVM 20.0.0
//

.version 9.0
.target sm_100
.address_size 64

	// .globl	_Z16gpu_create_imagePfiiS_
.global .align 1 .b8 _ZN34_INTERNAL_7ac8bcd2_4_k_cu_46a656794cuda3std3__45__cpo5beginE[1];
.global .align 1 .b8 _ZN34_INTERNAL_7ac8bcd2_4_k_cu_46a656794cuda3std3__45__cpo3endE[1];
.global .align 1 .b8 _ZN34_INTERNAL_7ac8bcd2_4_k_cu_46a656794cuda3std3__45__cpo6cbeginE[1];
.global .align 1 .b8 _ZN34_INTERNAL_7ac8bcd2_4_k_cu_46a656794cuda3std3__45__cpo4cendE[1];
.global .align 1 .b8 _ZN34_INTERNAL_7ac8bcd2_4_k_cu_46a656794cuda3std3__45__cpo6rbeginE[1];
.global .align 1 .b8 _ZN34_INTERNAL_7ac8bcd2_4_k_cu_46a656794cuda3std3__45__cpo4rendE[1];
.global .align 1 .b8 _ZN34_INTERNAL_7ac8bcd2_4_k_cu_46a656794cuda3std3__45__cpo7crbeginE[1];
.global .align 1 .b8 _ZN34_INTERNAL_7ac8bcd2_4_k_cu_46a656794cuda3std3__45__cpo5crendE[1];
.global .align 1 .b8 _ZN34_INTERNAL_7ac8bcd2_4_k_cu_46a656794cuda3std3__436_GLOBAL__N__7ac8bcd2_4_k_cu_46a656796ignoreE[1];
.global .align 1 .b8 _ZN34_INTERNAL_7ac8bcd2_4_k_cu_46a656794cuda3std3__419piecewise_constructE[1];
.global .align 1 .b8 _ZN34_INTERNAL_7ac8bcd2_4_k_cu_46a656794cuda3std3__48in_placeE[1];
.global .align 1 .b8 _ZN34_INTERNAL_7ac8bcd2_4_k_cu_46a656794cuda3std3__420unreachable_sentinelE[1];
.global .align 1 .b8 _ZN34_INTERNAL_7ac8bcd2_4_k_cu_46a656794cuda3std6ranges3__45__cpo4swapE[1];
.global .align 1 .b8 _ZN34_INTERNAL_7ac8bcd2_4_k_cu_46a656794cuda3std6ranges3__45__cpo9iter_moveE[1];
.global .align 1 .b8 _ZN34_INTERNAL_7ac8bcd2_4_k_cu_46a656794cuda3std6ranges3__45__cpo5beginE[1];
.global .align 1 .b8 _ZN34_INTERNAL_7ac8bcd2_4_k_cu_46a656794cuda3std6ranges3__45__cpo3endE[1];
.global .align 1 .b8 _ZN34_INTERNAL_7ac8bcd2_4_k_cu_46a656794cuda3std6ranges3__45__cpo6cbeginE[1];
.global .align 1 .b8 _ZN34_INTERNAL_7ac8bcd2_4_k_cu_46a656794cuda3std6ranges3__45__cpo4cendE[1];
.global .align 1 .b8 _ZN34_INTERNAL_7ac8bcd2_4_k_cu_46a656794cuda3std6ranges3__45__cpo7advanceE[1];
.global .align 1 .b8 _ZN34_INTERNAL_7ac8bcd2_4_k_cu_46a656794cuda3std6ranges3__45__cpo9iter_swapE[1];
.global .align 1 .b8 _ZN34_INTERNAL_7ac8bcd2_4_k_cu_46a656794cuda3std6ranges3__45__cpo4nextE[1];
.global .align 1 .b8 _ZN34_INTERNAL_7ac8bcd2_4_k_cu_46a656794cuda3std6ranges3__45__cpo4prevE[1];
.global .align 1 .b8 _ZN34_INTERNAL_7ac8bcd2_4_k_cu_46a656794cuda3std6ranges3__45__cpo4dataE[1];
.global .align 1 .b8 _ZN34_INTERNAL_7ac8bcd2_4_k_cu_46a656794cuda3std6ranges3__45__cpo5cdataE[1];
.global .align 1 .b8 _ZN34_INTERNAL_7ac8bcd2_4_k_cu_46a656794cuda3std6ranges3__45__cpo4sizeE[1];
.global .align 1 .b8 _ZN34_INTERNAL_7ac8bcd2_4_k_cu_46a656794cuda3std6ranges3__45__cpo5ssizeE[1];
.global .align 1 .b8 _ZN34_INTERNAL_7ac8bcd2_4_k_cu_46a656794cuda3std6ranges3__45__cpo8distanceE[1];
.global .align 1 .b8 _ZN34_INTERNAL_7ac8bcd2_4_k_cu_46a656796thrust24THRUST_300001_SM_1000_NS6system6detail10sequential3seqE[1];

.visible .entry _Z16gpu_create_imagePfiiS_(
	.param .u64 .ptr .align 1 _Z16gpu_create_imagePfiiS__param_0,
	.param .u32 _Z16gpu_create_imagePfiiS__param_1,
	.param .u32 _Z16gpu_create_imagePfiiS__param_2,
	.param .u64 .ptr .align 1 _Z16gpu_create_imagePfiiS__param_3
)
{
	.reg .pred 	%p<19>;
	.reg .b16 	%rs<6>;
	.reg .b32 	%r<21>;
	.reg .b32 	%f<97>;
	.reg .b64 	%rd<9>;

	ld.param.u64 	%rd3, [_Z16gpu_create_imagePfiiS__param_0];
	ld.param.u32 	%r8, [_Z16gpu_create_imagePfiiS__param_1];
	ld.param.u32 	%r9, [_Z16gpu_create_imagePfiiS__param_2];
	ld.param.u64 	%rd2, [_Z16gpu_create_imagePfiiS__param_3];
	cvta.to.global.u64 	%rd1, %rd3;
	mov.u32 	%r10, %ntid.x;
	mov.u32 	%r11, %ctaid.x;
	mov.u32 	%r12, %tid.x;
	mad.lo.s32 	%r1, %r10, %r11, %r12;
	mul.lo.s32 	%r13, %r9, %r8;
	setp.ge.s32 	%p1, %r1, %r13;
	@%p1 bra 	$L__BB0_24;
	cvta.to.global.u64 	%rd4, %rd2;
	div.s32 	%r15, %r1, %r8;
	mul.lo.s32 	%r16, %r15, %r8;
	sub.s32 	%r17, %r1, %r16;
	ld.global.f32 	%f26, [%rd4+8];
	ld.global.f32 	%f27, [%rd4];
	sub.f32 	%f28, %f26, %f27;
	cvt.rn.f32.s32 	%f29, %r8;
	div.rn.f32 	%f30, %f28, %f29;
	ld.global.f32 	%f31, [%rd4+12];
	ld.global.f32 	%f32, [%rd4+4];
	sub.f32 	%f33, %f31, %f32;
	cvt.rn.f32.s32 	%f34, %r9;
	div.rn.f32 	%f35, %f33, %f34;
	cvt.rn.f32.s32 	%f36, %r17;
	fma.rn.f32 	%f1, %f35, %f36, %f32;
	cvt.rn.f32.s32 	%f37, %r15;
	fma.rn.f32 	%f2, %f30, %f37, %f27;
	mov.f32 	%f91, 0f00000000;
	mov.b32 	%r2, 0;
	mov.f32 	%f92, %f91;
$L__BB0_2:
	abs.f32 	%f38, %f92;
	setp.geu.f32 	%p2, %f38, 0f20000000;
	abs.f32 	%f39, %f91;
	setp.geu.f32 	%p3, %f39, 0f20000000;
	or.pred  	%p4, %p2, %p3;
	@%p4 bra 	$L__BB0_4;
	mul.f32 	%f42, %f92, 0f40800000;
	mul.f32 	%f43, %f91, 0f40800000;
	mul.f32 	%f44, %f43, %f43;
	fma.rn.f32 	%f45, %f42, %f42, %f44;
	mul.f32 	%f93, %f45, 0f3D800000;
	bra.uni 	$L__BB0_5;
$L__BB0_4:
	mul.f32 	%f41, %f91, %f91;
	fma.rn.f32 	%f93, %f92, %f92, %f41;
$L__BB0_5:
	setp.geu.f32 	%p5, %f93, 0f40000000;
	@%p5 bra 	$L__BB0_23;
	mul.f32 	%f46, %f92, %f92;
	mul.f32 	%f47, %f91, %f91;
	sub.f32 	%f48, %f46, %f47;
	mul.f32 	%f49, %f92, %f91;
	fma.rn.f32 	%f50, %f92, %f91, %f49;
	add.f32 	%f8, %f2, %f48;
	add.f32 	%f9, %f1, %f50;
	abs.f32 	%f51, %f8;
	setp.lt.f32 	%p6, %f51, 0f20000000;
	abs.f32 	%f52, %f9;
	setp.lt.f32 	%p7, %f52, 0f20000000;
	and.pred  	%p8, %p6, %p7;
	@%p8 bra 	$L__BB0_8;
	mul.f32 	%f54, %f9, %f9;
	fma.rn.f32 	%f94, %f8, %f8, %f54;
	bra.uni 	$L__BB0_9;
$L__BB0_8:
	mul.f32 	%f55, %f8, 0f40800000;
	mul.f32 	%f56, %f9, 0f40800000;
	mul.f32 	%f57, %f56, %f56;
	fma.rn.f32 	%f58, %f55, %f55, %f57;
	mul.f32 	%f94, %f58, 0f3D800000;
$L__BB0_9:
	setp.geu.f32 	%p9, %f94, 0f40000000;
	@%p9 bra 	$L__BB0_22;
	mul.f32 	%f59, %f8, %f8;
	mul.f32 	%f60, %f9, %f9;
	sub.f32 	%f61, %f59, %f60;
	mul.f32 	%f62, %f8, %f9;
	fma.rn.f32 	%f63, %f8, %f9, %f62;
	add.f32 	%f13, %f2, %f61;
	add.f32 	%f14, %f1, %f63;
	abs.f32 	%f64, %f13;
	setp.lt.f32 	%p10, %f64, 0f20000000;
	abs.f32 	%f65, %f14;
	setp.lt.f32 	%p11, %f65, 0f20000000;
	and.pred  	%p12, %p10, %p11;
	@%p12 bra 	$L__BB0_12;
	mul.f32 	%f67, %f14, %f14;
	fma.rn.f32 	%f95, %f13, %f13, %f67;
	bra.uni 	$L__BB0_13;
$L__BB0_12:
	mul.f32 	%f68, %f13, 0f40800000;
	mul.f32 	%f69, %f14, 0f40800000;
	mul.f32 	%f70, %f69, %f69;
	fma.rn.f32 	%f71, %f68, %f68, %f70;
	mul.f32 	%f95, %f71, 0f3D800000;
$L__BB0_13:
	setp.geu.f32 	%p13, %f95, 0f40000000;
	@%p13 bra 	$L__BB0_21;
	mul.f32 	%f72, %f13, %f13;
	mul.f32 	%f73, %f14, %f14;
	sub.f32 	%f74, %f72, %f73;
	mul.f32 	%f75, %f13, %f14;
	fma.rn.f32 	%f76, %f13, %f14, %f75;
	add.f32 	%f18, %f2, %f74;
	add.f32 	%f19, %f1, %f76;
	abs.f32 	%f77, %f18;
	setp.lt.f32 	%p14, %f77, 0f20000000;
	abs.f32 	%f78, %f19;
	setp.lt.f32 	%p15, %f78, 0f20000000;
	and.pred  	%p16, %p14, %p15;
	@%p16 bra 	$L__BB0_16;
	mul.f32 	%f80, %f19, %f19;
	fma.rn.f32 	%f96, %f18, %f18, %f80;
	bra.uni 	$L__BB0_17;
$L__BB0_16:
	mul.f32 	%f81, %f18, 0f40800000;
	mul.f32 	%f82, %f19, 0f40800000;
	mul.f32 	%f83, %f82, %f82;
	fma.rn.f32 	%f84, %f81, %f81, %f83;
	mul.f32 	%f96, %f84, 0f3D800000;
$L__BB0_17:
	setp.geu.f32 	%p17, %f96, 0f40000000;
	@%p17 bra 	$L__BB0_20;
	mul.f32 	%f86, %f18, %f18;
	mul.f32 	%f87, %f19, %f19;
	sub.f32 	%f88, %f86, %f87;
	mul.f32 	%f89, %f18, %f19;
	fma.rn.f32 	%f90, %f18, %f19, %f89;
	add.f32 	%f92, %f2, %f88;
	add.f32 	%f91, %f1, %f90;
	add.s32 	%r2, %r2, 4;
	setp.eq.s32 	%p18, %r2, 200;
	@%p18 bra 	$L__BB0_19;
	bra.uni 	$L__BB0_2;
$L__BB0_19:
	mul.wide.s32 	%rd7, %r1, 4;
	add.s64 	%rd8, %rd1, %rd7;
	mov.b32 	%r18, 0;
	st.global.u32 	[%rd8], %r18;
	bra.uni 	$L__BB0_24;
$L__BB0_20:
	add.s32 	%r2, %r2, 3;
	bra.uni 	$L__BB0_23;
$L__BB0_21:
	add.s32 	%r2, %r2, 2;
	bra.uni 	$L__BB0_23;
$L__BB0_22:
	add.s32 	%r2, %r2, 1;
$L__BB0_23:
	cvt.u16.u32 	%rs1, %r2;
	mul.lo.s16 	%rs2, %rs1, 255;
	shr.u16 	%rs3, %rs2, 3;
	mul.hi.u16 	%rs4, %rs3, 5243;
	shr.u16 	%rs5, %rs4, 1;
	cvt.rn.f32.u16 	%f85, %rs5;
	mul.wide.s32 	%rd5, %r1, 4;
	add.s64 	%rd6, %rd1, %rd5;
	st.global.f32 	[%rd6], %f85;
$L__BB0_24:
	ret;

}


// ===== COMPILED SASS (sm_100) =====

	.target	sm_100

	.elftype	@"ET_EXEC"


//--------------------- .note.nv.tkinfo           --------------------------
	.section	.note.nv.tkinfo,"",@"SHT_NOTE"
	.sectionflags	@"SHF_NOTE_NV_TKINFO"
	.tkinfo
        /*0018*/ 	.word	0x00000002
        /*0030*/ 	.string	""
        /*0030*/ 	.string	"ptxas"
        /*0030*/ 	.string	"Cuda compilation tools, release 13.0, V13.0.88"
        /*0030*/ 	.string	"Build cuda_13.0.r13.0/compiler.36424714_0"
        /*0030*/ 	.string	"-arch sm_100 -m 64 "



//--------------------- .note.nv.cuinfo           --------------------------
	.section	.note.nv.cuinfo,"",@"SHT_NOTE"
	.sectionflags	@"SHF_NOTE_NV_CUINFO"
        /*0018*/ 	.short	0x0002
        /*001a*/ 	.short	0x0064
        /*001c*/ 	.short	0x0082
	.zero		2


//--------------------- .nv.info                  --------------------------
	.section	.nv.info,"",@"SHT_CUDA_INFO"
	.align	4


	//----- nvinfo : EIATTR_REGCOUNT
	.align		4
        /*0000*/ 	.byte	0x04, 0x2f
        /*0002*/ 	.short	(.L_29 - .L_28)
	.align		4
.L_28:
        /*0004*/ 	.word	index@(_Z16gpu_create_imagePfiiS_)
        /*0008*/ 	.word	0x00000013


	//----- nvinfo : EIATTR_FRAME_SIZE
	.align		4
.L_29:
        /*000c*/ 	.byte	0x04, 0x11
        /*000e*/ 	.short	(.L_31 - .L_30)
	.align		4
.L_30:
        /*0010*/ 	.word	index@($__internal_0_$__cuda_sm3x_div_rn_noftz_f32_slowpath)
        /*0014*/ 	.word	0x00000000


	//----- nvinfo : EIATTR_FRAME_SIZE
	.align		4
.L_31:
        /*0018*/ 	.byte	0x04, 0x11
        /*001a*/ 	.short	(.L_33 - .L_32)
	.align		4
.L_32:
        /*001c*/ 	.word	index@(_Z16gpu_create_imagePfiiS_)
        /*0020*/ 	.word	0x00000000


	//----- nvinfo : EIATTR_MIN_STACK_SIZE
	.align		4
.L_33:
        /*0024*/ 	.byte	0x04, 0x12
        /*0026*/ 	.short	(.L_35 - .L_34)
	.align		4
.L_34:
        /*0028*/ 	.word	index@(_Z16gpu_create_imagePfiiS_)
        /*002c*/ 	.word	0x00000000
.L_35:


//--------------------- .nv.compat                --------------------------
	.section	.nv.compat,"",@"SHT_CUDA_COMPAT_INFO"
	.align	4
        /*0000*/ 	.byte	0x02, 0x09, 0x00, 0x00, 0x02, 0x02, 0x01, 0x00, 0x02, 0x05, 0x05, 0x00, 0x03, 0x07, 0x01, 0x01
        /*0010*/ 	.byte	0x02, 0x03, 0x00, 0x00, 0x02, 0x06, 0x01, 0x00, 0x04, 0x0b, 0x08, 0x00, 0x01, 0x00, 0x00, 0x00
        /*0020*/ 	.byte	0x00, 0x00, 0x00, 0x00


//--------------------- .nv.info._Z16gpu_create_imagePfiiS_ --------------------------
	.section	.nv.info._Z16gpu_create_imagePfiiS_,"",@"SHT_CUDA_INFO"
	.sectionflags	@""
	.align	4


	//----- nvinfo : EIATTR_CUDA_API_VERSION
	.align		4
        /*0000*/ 	.byte	0x04, 0x37
        /*0002*/ 	.short	(.L_37 - .L_36)
.L_36:
        /*0004*/ 	.word	0x00000082


	//----- nvinfo : EIATTR_KPARAM_INFO
	.align		4
.L_37:
        /*0008*/ 	.byte	0x04, 0x17
        /*000a*/ 	.short	(.L_39 - .L_38)
.L_38:
        /*000c*/ 	.word	0x00000000
        /*0010*/ 	.short	0x0003
        /*0012*/ 	.short	0x0010
        /*0014*/ 	.byte	0x00, 0xf5, 0x21, 0x00


	//----- nvinfo : EIATTR_KPARAM_INFO
	.align		4
.L_39:
        /*0018*/ 	.byte	0x04, 0x17
        /*001a*/ 	.short	(.L_41 - .L_40)
.L_40:
        /*001c*/ 	.word	0x00000000
        /*0020*/ 	.short	0x0002
        /*0022*/ 	.short	0x000c
        /*0024*/ 	.byte	0x00, 0xf0, 0x11, 0x00


	//----- nvinfo : EIATTR_KPARAM_INFO
	.align		4
.L_41:
        /*0028*/ 	.byte	0x04, 0x17
        /*002a*/ 	.short	(.L_43 - .L_42)
.L_42:
        /*002c*/ 	.word	0x00000000
        /*0030*/ 	.short	0x0001
        /*0032*/ 	.short	0x0008
        /*0034*/ 	.byte	0x00, 0xf0, 0x11, 0x00


	//----- nvinfo : EIATTR_KPARAM_INFO
	.align		4
.L_43:
        /*0038*/ 	.byte	0x04, 0x17
        /*003a*/ 	.short	(.L_45 - .L_44)
.L_44:
        /*003c*/ 	.word	0x00000000
        /*0040*/ 	.short	0x0000
        /*0042*/ 	.short	0x0000
        /*0044*/ 	.byte	0x00, 0xf5, 0x21, 0x00


	//----- nvinfo : EIATTR_SPARSE_MMA_MASK
	.align		4
.L_45:
        /*0048*/ 	.byte	0x03, 0x50
        /*004a*/ 	.short	0x0000


	//----- nvinfo : EIATTR_MAXREG_COUNT
	.align		4
        /*004c*/ 	.byte	0x03, 0x1b
        /*004e*/ 	.short	0x00ff


	//----- nvinfo : EIATTR_MERCURY_ISA_VERSION
	.align		4
        /*0050*/ 	.byte	0x03, 0x5f
        /*0052*/ 	.short	0x0101


	//----- nvinfo : EIATTR_VRC_CTA_INIT_COUNT
	.align		4
        /*0054*/ 	.byte	0x02, 0x4a
	.zero		1
	.zero		1


	//----- nvinfo : EIATTR_EXIT_INSTR_OFFSETS
	.align		4
        /*0058*/ 	.byte	0x04, 0x1c
        /*005a*/ 	.short	(.L_47 - .L_46)


	//   ....[0]....
.L_46:
        /*005c*/ 	.word	0x00000080


	//   ....[1]....
        /*0060*/ 	.word	0x00000d00


	//   ....[2]....
        /*0064*/ 	.word	0x00000e20


	//----- nvinfo : EIATTR_CRS_STACK_SIZE
	.align		4
.L_47:
        /*0068*/ 	.byte	0x04, 0x1e
        /*006a*/ 	.short	(.L_49 - .L_48)
.L_48:
        /*006c*/ 	.word	0x00000000


	//----- nvinfo : EIATTR_CBANK_PARAM_SIZE
	.align		4
.L_49:
        /*0070*/ 	.byte	0x03, 0x19
        /*0072*/ 	.short	0x0018


	//----- nvinfo : EIATTR_PARAM_CBANK
	.align		4
        /*0074*/ 	.byte	0x04, 0x0a
        /*0076*/ 	.short	(.L_51 - .L_50)
	.align		4
.L_50:
        /*0078*/ 	.word	index@(.nv.constant0._Z16gpu_create_imagePfiiS_)
        /*007c*/ 	.short	0x0380
        /*007e*/ 	.short	0x0018


	//----- nvinfo : EIATTR_SW_WAR
	.align		4
.L_51:
        /*0080*/ 	.byte	0x04, 0x36
        /*0082*/ 	.short	(.L_53 - .L_52)
.L_52:
        /*0084*/ 	.word	0x00000008
.L_53:


//--------------------- .nv.callgraph             --------------------------
	.section	.nv.callgraph,"",@"SHT_CUDA_CALLGRAPH"
	.align	4
	.sectionentsize	8
	.align		4
        /*0000*/ 	.word	0x00000000
	.align		4
        /*0004*/ 	.word	0xffffffff
	.align		4
        /*0008*/ 	.word	0x00000000
	.align		4
        /*000c*/ 	.word	0xfffffffe
	.align		4
        /*0010*/ 	.word	0x00000000
	.align		4
        /*0014*/ 	.word	0xfffffffd
	.align		4
        /*0018*/ 	.word	0x00000000
	.align		4
        /*001c*/ 	.word	0xfffffffc


//--------------------- .nv.constant4             --------------------------
	.section	.nv.constant4,"a",@progbits
	.align	8
	.align		8
.nv.constant4:
        /*0000*/ 	.dword	_ZN34_INTERNAL_7ac8bcd2_4_k_cu_46a656794cuda3std3__45__cpo5beginE
	.align		8
        /*0008*/ 	.dword	_ZN34_INTERNAL_7ac8bcd2_4_k_cu_46a656794cuda3std3__45__cpo3endE
	.align		8
        /*0010*/ 	.dword	_ZN34_INTERNAL_7ac8bcd2_4_k_cu_46a656794cuda3std3__45__cpo6cbeginE
	.align		8
        /*0018*/ 	.dword	_ZN34_INTERNAL_7ac8bcd2_4_k_cu_46a656794cuda3std3__45__cpo4cendE
	.align		8
        /*0020*/ 	.dword	_ZN34_INTERNAL_7ac8bcd2_4_k_cu_46a656794cuda3std3__45__cpo6rbeginE
	.align		8
        /*0028*/ 	.dword	_ZN34_INTERNAL_7ac8bcd2_4_k_cu_46a656794cuda3std3__45__cpo4rendE
	.align		8
        /*0030*/ 	.dword	_ZN34_INTERNAL_7ac8bcd2_4_k_cu_46a656794cuda3std3__45__cpo7crbeginE
	.align		8
        /*0038*/ 	.dword	_ZN34_INTERNAL_7ac8bcd2_4_k_cu_46a656794cuda3std3__45__cpo5crendE
	.align		8
        /*0040*/ 	.dword	_ZN34_INTERNAL_7ac8bcd2_4_k_cu_46a656794cuda3std3__436_GLOBAL__N__7ac8bcd2_4_k_cu_46a656796ignoreE
	.align		8
        /*0048*/ 	.dword	_ZN34_INTERNAL_7ac8bcd2_4_k_cu_46a656794cuda3std3__419piecewise_constructE
	.align		8
        /*0050*/ 	.dword	_ZN34_INTERNAL_7ac8bcd2_4_k_cu_46a656794cuda3std3__48in_placeE
	.align		8
        /*0058*/ 	.dword	_ZN34_INTERNAL_7ac8bcd2_4_k_cu_46a656794cuda3std3__420unreachable_sentinelE
	.align		8
        /*0060*/ 	.dword	_ZN34_INTERNAL_7ac8bcd2_4_k_cu_46a656794cuda3std6ranges3__45__cpo4swapE
	.align		8
        /*0068*/ 	.dword	_ZN34_INTERNAL_7ac8bcd2_4_k_cu_46a656794cuda3std6ranges3__45__cpo9iter_moveE
	.align		8
        /*0070*/ 	.dword	_ZN34_INTERNAL_7ac8bcd2_4_k_cu_46a656794cuda3std6ranges3__45__cpo5beginE
	.align		8
        /*0078*/ 	.dword	_ZN34_INTERNAL_7ac8bcd2_4_k_cu_46a656794cuda3std6ranges3__45__cpo3endE
	.align		8
        /*0080*/ 	.dword	_ZN34_INTERNAL_7ac8bcd2_4_k_cu_46a656794cuda3std6ranges3__45__cpo6cbeginE
	.align		8
        /*0088*/ 	.dword	_ZN34_INTERNAL_7ac8bcd2_4_k_cu_46a656794cuda3std6ranges3__45__cpo4cendE
	.align		8
        /*0090*/ 	.dword	_ZN34_INTERNAL_7ac8bcd2_4_k_cu_46a656794cuda3std6ranges3__45__cpo7advanceE
	.align		8
        /*0098*/ 	.dword	_ZN34_INTERNAL_7ac8bcd2_4_k_cu_46a656794cuda3std6ranges3__45__cpo9iter_swapE
	.align		8
        /*00a0*/ 	.dword	_ZN34_INTERNAL_7ac8bcd2_4_k_cu_46a656794cuda3std6ranges3__45__cpo4nextE
	.align		8
        /*00a8*/ 	.dword	_ZN34_INTERNAL_7ac8bcd2_4_k_cu_46a656794cuda3std6ranges3__45__cpo4prevE
	.align		8
        /*00b0*/ 	.dword	_ZN34_INTERNAL_7ac8bcd2_4_k_cu_46a656794cuda3std6ranges3__45__cpo4dataE
	.align		8
        /*00b8*/ 	.dword	_ZN34_INTERNAL_7ac8bcd2_4_k_cu_46a656794cuda3std6ranges3__45__cpo5cdataE
	.align		8
        /*00c0*/ 	.dword	_ZN34_INTERNAL_7ac8bcd2_4_k_cu_46a656794cuda3std6ranges3__45__cpo4sizeE
	.align		8
        /*00c8*/ 	.dword	_ZN34_INTERNAL_7ac8bcd2_4_k_cu_46a656794cuda3std6ranges3__45__cpo5ssizeE
	.align		8
        /*00d0*/ 	.dword	_ZN34_INTERNAL_7ac8bcd2_4_k_cu_46a656794cuda3std6ranges3__45__cpo8distanceE
	.align		8
        /*00d8*/ 	.dword	_ZN34_INTERNAL_7ac8bcd2_4_k_cu_46a656796thrust24THRUST_300001_SM_1000_NS6system6detail10sequential3seqE


//--------------------- .text._Z16gpu_create_imagePfiiS_ --------------------------
	.section	.text._Z16gpu_create_imagePfiiS_,"ax",@progbits
	.align	128
        .global         _Z16gpu_create_imagePfiiS_
        .type           _Z16gpu_create_imagePfiiS_,@function
        .size           _Z16gpu_create_imagePfiiS_,(.L_x_17 - _Z16gpu_create_imagePfiiS_)
        .other          _Z16gpu_create_imagePfiiS_,@"STO_CUDA_ENTRY STV_DEFAULT"
_Z16gpu_create_imagePfiiS_:
.text._Z16gpu_create_imagePfiiS_:
[----:B------:R-:W-:Y:S01]  /*0000*/  LDC R1, c[0x0][0x37c] ;  /* 0x0000df00ff017b82 */ /* 0x000fe20000000800 */
[----:B------:R-:W0:Y:S07]  /*0010*/  S2R R5, SR_CTAID.X ;  /* 0x0000000000057919 */ /* 0x000e2e0000002500 */
[----:B------:R-:W1:Y:S01]  /*0020*/  LDC.64 R2, c[0x0][0x388] ;  /* 0x0000e200ff027b82 */ /* 0x000e620000000a00 */
[----:B------:R-:W0:Y:S01]  /*0030*/  LDCU UR4, c[0x0][0x360] ;  /* 0x00006c00ff0477ac */ /* 0x000e220008000800 */
[----:B------:R-:W0:Y:S02]  /*0040*/  S2R R0, SR_TID.X ;  /* 0x0000000000007919 */ /* 0x000e240000002100 */
[----:B0-----:R-:W-:-:S02]  /*0050*/  IMAD R5, R5, UR4, R0 ;  /* 0x0000000405057c24 */ /* 0x001fc4000f8e0200 */
[----:B-1----:R-:W-:-:S05]  /*0060*/  IMAD R0, R3, R2, RZ ;  /* 0x0000000203007224 */ /* 0x002fca00078e02ff */
[----:B------:R-:W-:-:S13]  /*0070*/  ISETP.GE.AND P0, PT, R5, R0, PT ;  /* 0x000000000500720c */ /* 0x000fda0003f06270 */
[----:B------:R-:W-:Y:S05]  /*0080*/  @P0 EXIT ;  /* 0x000000000000094d */ /* 0x000fea0003800000 */
[----:B------:R-:W0:Y:S01]  /*0090*/  LDC.64 R6, c[0x0][0x390] ;  /* 0x0000e400ff067b82 */ /* 0x000e220000000a00 */
[----:B------:R-:W0:Y:S02]  /*00a0*/  LDCU.64 UR4, c[0x0][0x358] ;  /* 0x00006b00ff0477ac */ /* 0x000e240008000a00 */
[----:B0-----:R-:W2:Y:S04]  /*00b0*/  LDG.E R3, desc[UR4][R6.64+0x8] ;  /* 0x0000080406037981 */ /* 0x001ea8000c1e1900 */
[----:B------:R0:W2:Y:S01]  /*00c0*/  LDG.E R4, desc[UR4][R6.64] ;  /* 0x0000000406047981 */ /* 0x0000a2000c1e1900 */
[----:B------:R-:W-:-:S04]  /*00d0*/  IABS R11, R2 ;  /* 0x00000002000b7213 */ /* 0x000fc80000000000 */
[----:B------:R-:W1:Y:S08]  /*00e0*/  I2F.RP R0, R11 ;  /* 0x0000000b00007306 */ /* 0x000e700000209400 */
[----:B-1----:R-:W1:Y:S02]  /*00f0*/  MUFU.RCP R0, R0 ;  /* 0x0000000000007308 */ /* 0x002e640000001000 */
[----:B-1----:R-:W-:-:S06]  /*0100*/  IADD3 R8, PT, PT, R0, 0xffffffe, RZ ;  /* 0x0ffffffe00087810 */ /* 0x002fcc0007ffe0ff */
[----:B------:R1:W3:Y:S02]  /*0110*/  F2I.FTZ.U32.TRUNC.NTZ R9, R8 ;  /* 0x0000000800097305 */ /* 0x0002e4000021f000 */
[----:B-1----:R-:W-:Y:S01]  /*0120*/  HFMA2 R8, -RZ, RZ, 0, 0 ;  /* 0x00000000ff087431 */ /* 0x002fe200000001ff */
[----:B---3--:R-:W-:-:S05]  /*0130*/  IADD3 R10, PT, PT, RZ, -R9, RZ ;  /* 0x80000009ff0a7210 */ /* 0x008fca0007ffe0ff */
[----:B------:R-:W-:Y:S01]  /*0140*/  IMAD R13, R10, R11, RZ ;  /* 0x0000000b0a0d7224 */ /* 0x000fe200078e02ff */
[----:B------:R-:W-:-:S03]  /*0150*/  IABS R10, R5 ;  /* 0x00000005000a7213 */ /* 0x000fc60000000000 */
[----:B------:R-:W-:-:S06]  /*0160*/  IMAD.HI.U32 R9, R9, R13, R8 ;  /* 0x0000000d09097227 */ /* 0x000fcc00078e0008 */
[----:B0-----:R-:W-:Y:S01]  /*0170*/  IMAD.HI.U32 R6, R9, R10, RZ ;  /* 0x0000000a09067227 */ /* 0x001fe200078e00ff */
[----:B------:R-:W-:-:S04]  /*0180*/  I2FP.F32.S32 R9, R2 ;  /* 0x0000000200097245 */ /* 0x000fc80000201400 */
[----:B------:R-:W-:Y:S01]  /*0190*/  IADD3 R0, PT, PT, -R6, RZ, RZ ;  /* 0x000000ff06007210 */ /* 0x000fe20007ffe1ff */
[----:B------:R-:W0:Y:S04]  /*01a0*/  MUFU.RCP R8, R9 ;  /* 0x0000000900087308 */ /* 0x000e280000001000 */
[----:B------:R-:W-:-:S05]  /*01b0*/  IMAD R0, R11, R0, R10 ;  /* 0x000000000b007224 */ /* 0x000fca00078e020a */
[----:B------:R-:W-:Y:S01]  /*01c0*/  ISETP.GT.U32.AND P2, PT, R11, R0, PT ;  /* 0x000000000b00720c */ /* 0x000fe20003f44070 */
[----:B0-----:R-:W-:-:S04]  /*01d0*/  FFMA R7, -R9, R8, 1 ;  /* 0x3f80000009077423 */ /* 0x001fc80000000108 */
[----:B------:R-:W-:-:S08]  /*01e0*/  FFMA R7, R8, R7, R8 ;  /* 0x0000000708077223 */ /* 0x000fd00000000008 */
[-C--:B------:R-:W-:Y:S02]  /*01f0*/  @!P2 IADD3 R0, PT, PT, R0, -R11.reuse, RZ ;  /* 0x8000000b0000a210 */ /* 0x080fe40007ffe0ff */
[----:B------:R-:W-:Y:S02]  /*0200*/  @!P2 IADD3 R6, PT, PT, R6, 0x1, RZ ;  /* 0x000000010606a810 */ /* 0x000fe40007ffe0ff */
[----:B------:R-:W-:Y:S02]  /*0210*/  ISETP.GE.U32.AND P0, PT, R0, R11, PT ;  /* 0x0000000b0000720c */ /* 0x000fe40003f06070 */
[----:B------:R-:W-:Y:S02]  /*0220*/  LOP3.LUT R0, R5, R2, RZ, 0x3c, !PT ;  /* 0x0000000205007212 */ /* 0x000fe400078e3cff */
[----:B------:R-:W-:Y:S02]  /*0230*/  ISETP.NE.AND P2, PT, R2, RZ, PT ;  /* 0x000000ff0200720c */ /* 0x000fe40003f45270 */
[----:B------:R-:W-:-:S07]  /*0240*/  ISETP.GE.AND P1, PT, R0, RZ, PT ;  /* 0x000000ff0000720c */ /* 0x000fce0003f26270 */
[----:B------:R-:W-:-:S06]  /*0250*/  @P0 IADD3 R6, PT, PT, R6, 0x1, RZ ;  /* 0x0000000106060810 */ /* 0x000fcc0007ffe0ff */
[----:B------:R-:W-:Y:S02]  /*0260*/  @!P1 IADD3 R6, PT, PT, -R6, RZ, RZ ;  /* 0x000000ff06069210 */ /* 0x000fe40007ffe1ff */
[----:B------:R-:W-:-:S04]  /*0270*/  @!P2 LOP3.LUT R6, RZ, R2, RZ, 0x33, !PT ;  /* 0x00000002ff06a212 */ /* 0x000fc800078e33ff */
[----:B------:R-:W-:-:S05]  /*0280*/  IADD3 R10, PT, PT, -R6, RZ, RZ ;  /* 0x000000ff060a7210 */ /* 0x000fca0007ffe1ff */
[----:B------:R-:W-:Y:S02]  /*0290*/  IMAD R2, R2, R10, R5 ;  /* 0x0000000a02027224 */ /* 0x000fe400078e0205 */
[----:B--2---:R-:W-:-:S04]  /*02a0*/  FADD R0, R3, -R4 ;  /* 0x8000000403007221 */ /* 0x004fc80000000000 */
[----:B------:R-:W0:Y:S01]  /*02b0*/  FCHK P0, R0, R9 ;  /* 0x0000000900007302 */ /* 0x000e220000000000 */
[----:B------:R-:W-:-:S04]  /*02c0*/  FFMA R8, R0, R7, RZ ;  /* 0x0000000700087223 */ /* 0x000fc800000000ff */
[----:B------:R-:W-:-:S04]  /*02d0*/  FFMA R3, -R9, R8, R0 ;  /* 0x0000000809037223 */ /* 0x000fc80000000100 */
[----:B------:R-:W-:Y:S01]  /*02e0*/  FFMA R7, R7, R3, R8 ;  /* 0x0000000307077223 */ /* 0x000fe20000000008 */
[----:B0-----:R-:W-:Y:S06]  /*02f0*/  @!P0 BRA `(.L_x_0) ;  /* 0x0000000000108947 */ /* 0x001fec0003800000 */
[----:B------:R-:W-:Y:S02]  /*0300*/  MOV R3, R9 ;  /* 0x0000000900037202 */ /* 0x000fe40000000f00 */
[----:B------:R-:W-:-:S07]  /*0310*/  MOV R10, 0x330 ;  /* 0x00000330000a7802 */ /* 0x000fce0000000f00 */
[----:B------:R-:W-:Y:S05]  /*0320*/  CALL.REL.NOINC `($__internal_0_$__cuda_sm3x_div_rn_noftz_f32_slowpath) ;  /* 0x0000000800c07944 */ /* 0x000fea0003c00000 */
[----:B------:R-:W-:-:S07]  /*0330*/  MOV R7, R0 ;  /* 0x0000000000077202 */ /* 0x000fce0000000f00 */
.L_x_0:
[----:B------:R-:W0:Y:S01]  /*0340*/  LDC.64 R10, c[0x0][0x390] ;  /* 0x0000e400ff0a7b82 */ /* 0x000e220000000a00 */
[----:B------:R-:W1:Y:S01]  /*0350*/  LDCU UR6, c[0x0][0x38c] ;  /* 0x00007180ff0677ac */ /* 0x000e620008000800 */
[----:B0-----:R-:W2:Y:S04]  /*0360*/  LDG.E R3, desc[UR4][R10.64+0xc] ;  /* 0x00000c040a037981 */ /* 0x001ea8000c1e1900 */
[----:B------:R-:W2:Y:S01]  /*0370*/  LDG.E R8, desc[UR4][R10.64+0x4] ;  /* 0x000004040a087981 */ /* 0x000ea2000c1e1900 */
[----:B-1----:R-:W-:-:S04]  /*0380*/  I2FP.F32.S32 R9, UR6 ;  /* 0x0000000600097c45 */ /* 0x002fc80008201400 */
[----:B------:R-:W0:Y:S02]  /*0390*/  MUFU.RCP R12, R9 ;  /* 0x00000009000c7308 */ /* 0x000e240000001000 */
[----:B0-----:R-:W-:-:S04]  /*03a0*/  FFMA R13, -R9, R12, 1 ;  /* 0x3f800000090d7423 */ /* 0x001fc8000000010c */
[----:B------:R-:W-:Y:S01]  /*03b0*/  FFMA R13, R12, R13, R12 ;  /* 0x0000000d0c0d7223 */ /* 0x000fe2000000000c */
        /* <DEDUP_REMOVED lines=10> */
.L_x_1:
[----:B------:R-:W-:Y:S01]  /*0460*/  FFMA R13, RZ, RZ, RZ ;  /* 0x000000ffff0d7223 */ /* 0x000fe200000000ff */
[----:B------:R-:W-:Y:S01]  /*0470*/  I2FP.F32.S32 R9, R2 ;  /* 0x0000000200097245 */ /* 0x000fe20000201400 */
[----:B------:R-:W-:Y:S01]  /*0480*/  BSSY.RECONVERGENT B0, `(.L_x_2) ;  /* 0x000008e000007945 */ /* 0x000fe20003800200 */
[----:B------:R-:W-:Y:S01]  /*0490*/  I2FP.F32.S32 R11, R6 ;  /* 0x00000006000b7245 */ /* 0x000fe20000201400 */
[----:B------:R-:W-:Y:S01]  /*04a0*/  FMUL R0, R13, 0.0625 ;  /* 0x3d8000000d007820 */ /* 0x000fe20000400000 */
[----:B------:R-:W-:-:S03]  /*04b0*/  HFMA2 R2, -RZ, RZ, 0, 0 ;  /* 0x00000000ff027431 */ /* 0x000fc600000001ff */
[----:B------:R-:W-:Y:S01]  /*04c0*/  FFMA R7, R11, R7, R4 ;  /* 0x000000070b077223 */ /* 0x000fe20000000004 */
[----:B------:R-:W-:Y:S01]  /*04d0*/  FSETP.GEU.AND P0, PT, R0, 2, PT ;  /* 0x400000000000780b */ /* 0x000fe20003f0e000 */
[----:B------:R-:W-:-:S12]  /*04e0*/  FFMA R0, R9, R3, R8 ;  /* 0x0000000309007223 */ /* 0x000fd80000000008 */
[----:B------:R-:W-:Y:S05]  /*04f0*/  @P0 BRA `(.L_x_3) ;  /* 0x0000000800180947 */ /* 0x000fea0003800000 */
[----:B------:R-:W-:Y:S01]  /*0500*/  FADD R13, R0, R13 ;  /* 0x0000000d000d7221 */ /* 0x000fe20000000000 */
[----:B------:R-:W-:-:S04]  /*0510*/  FADD R8, RZ, R7 ;  /* 0x00000007ff087221 */ /* 0x000fc80000000000 */
[----:B------:R-:W-:-:S04]  /*0520*/  FSETP.GEU.AND P0, PT, |R13|, 1.084202172485504434e-19, PT ;  /* 0x200000000d00780b */ /* 0x000fc80003f0e200 */
[----:B------:R-:W-:-:S13]  /*0530*/  FSETP.LT.AND P0, PT, |R8|, 1.084202172485504434e-19, !P0 ;  /* 0x200000000800780b */ /* 0x000fda0004701200 */
[C---:B------:R-:W-:Y:S01]  /*0540*/  @P0 FMUL R6, R13.reuse, 4 ;  /* 0x408000000d060820 */ /* 0x040fe20000400000 */
[----:B------:R-:W-:Y:S01]  /*0550*/  @P0 FMUL R4, R8, 4 ;  /* 0x4080000008040820 */ /* 0x000fe20000400000 */
[----:B------:R-:W-:Y:S02]  /*0560*/  @!P0 FMUL R3, R13, R13 ;  /* 0x0000000d0d038220 */ /* 0x000fe40000400000 */
[----:B------:R-:W-:Y:S02]  /*0570*/  @P0 FMUL R9, R6, R6 ;  /* 0x0000000606090220 */ /* 0x000fe40000400000 */
[----:B------:R-:W-:Y:S02]  /*0580*/  @!P0 FFMA R3, R8, R8, R3 ;  /* 0x0000000808038223 */ /* 0x000fe40000000003 */
[----:B------:R-:W-:-:S04]  /*0590*/  @P0 FFMA R9, R4, R4, R9 ;  /* 0x0000000404090223 */ /* 0x000fc80000000009 */
[----:B------:R-:W-:-:S05]  /*05a0*/  @P0 FMUL R3, R9, 0.0625 ;  /* 0x3d80000009030820 */ /* 0x000fca0000400000 */
[----:B------:R-:W-:-:S13]  /*05b0*/  FSETP.GEU.AND P0, PT, R3, 2, PT ;  /* 0x400000000300780b */ /* 0x000fda0003f0e000 */
[----:B------:R-:W-:Y:S05]  /*05c0*/  @P0 BRA `(.L_x_4) ;  /* 0x0000000400e00947 */ /* 0x000fea0003800000 */
[-C--:B------:R-:W-:Y:S01]  /*05d0*/  FMUL R3, R8, R13.reuse ;  /* 0x0000000d08037220 */ /* 0x080fe20000400000 */
[----:B------:R-:W-:-:S03]  /*05e0*/  FMUL R9, R13, R13 ;  /* 0x0000000d0d097220 */ /* 0x000fc60000400000 */
[C---:B------:R-:W-:Y:S01]  /*05f0*/  FFMA R3, R8.reuse, R13, R3 ;  /* 0x0000000d08037223 */ /* 0x040fe20000000003 */
[----:B------:R-:W-:-:S03]  /*0600*/  FFMA R4, R8, R8, -R9 ;  /* 0x0000000808047223 */ /* 0x000fc60000000809 */
[----:B------:R-:W-:Y:S01]  /*0610*/  FADD R11, R0, R3 ;  /* 0x00000003000b7221 */ /* 0x000fe20000000000 */
[----:B------:R-:W-:-:S04]  /*0620*/  FADD R8, R7, R4 ;  /* 0x0000000407087221 */ /* 0x000fc80000000000 */
        /* <DEDUP_REMOVED lines=30> */
[C---:B------:R-:W-:Y:S01]  /*0810*/  FFMA R4, R8.reuse, R8, -R3 ;  /* 0x0000000808047223 */ /* 0x040fe20000000803 */
[----:B------:R-:W-:Y:S01]  /*0820*/  FFMA R3, R8, R11, R2 ;  /* 0x0000000b08037223 */ /* 0x000fe20000000002 */
[----:B------:R-:W-:Y:S02]  /*0830*/  MOV R2, 0x4 ;  /* 0x0000000400027802 */ /* 0x000fe40000000f00 */
[----:B------:R-:W-:Y:S01]  /*0840*/  FADD R6, R7, R4 ;  /* 0x0000000407067221 */ /* 0x000fe20000000000 */
[----:B------:R-:W-:-:S07]  /*0850*/  FADD R8, R0, R3 ;  /* 0x0000000300087221 */ /* 0x000fce0000000000 */
.L_x_7:
[----:B------:R-:W-:-:S04]  /*0860*/  FSETP.GEU.AND P0, PT, |R8|, 1.084202172485504434e-19, PT ;  /* 0x200000000800780b */ /* 0x000fc80003f0e200 */
[----:B------:R-:W-:-:S13]  /*0870*/  FSETP.GEU.OR P0, PT, |R6|, 1.084202172485504434e-19, P0 ;  /* 0x200000000600780b */ /* 0x000fda000070e600 */
[----:B------:R-:W-:Y:S01]  /*0880*/  @!P0 FMUL R4, R8, 4 ;  /* 0x4080000008048820 */ /* 0x000fe20000400000 */
[----:B------:R-:W-:-:S03]  /*0890*/  @!P0 FMUL R3, R6, 4 ;  /* 0x4080000006038820 */ /* 0x000fc60000400000 */
[----:B------:R-:W-:-:S04]  /*08a0*/  @!P0 FMUL R4, R4, R4 ;  /* 0x0000000404048220 */ /* 0x000fc80000400000 */
[----:B------:R-:W-:Y:S01]  /*08b0*/  @!P0 FFMA R4, R3, R3, R4 ;  /* 0x0000000303048223 */ /* 0x000fe20000000004 */
[----:B------:R-:W-:-:S03]  /*08c0*/  @P0 FMUL R3, R8, R8 ;  /* 0x0000000808030220 */ /* 0x000fc60000400000 */
[----:B------:R-:W-:Y:S01]  /*08d0*/  @!P0 FMUL R4, R4, 0.0625 ;  /* 0x3d80000004048820 */ /* 0x000fe20000400000 */
[----:B------:R-:W-:-:S05]  /*08e0*/  @P0 FFMA R4, R6, R6, R3 ;  /* 0x0000000606040223 */ /* 0x000fca0000000003 */
[----:B------:R-:W-:-:S13]  /*08f0*/  FSETP.GEU.AND P0, PT, R4, 2, PT ;  /* 0x400000000400780b */ /* 0x000fda0003f0e000 */
[----:B------:R-:W-:Y:S05]  /*0900*/  @P0 BRA `(.L_x_3) ;  /* 0x0000000400140947 */ /* 0x000fea0003800000 */
[C---:B------:R-:W-:Y:S01]  /*0910*/  FMUL R3, R8.reuse, R6 ;  /* 0x0000000608037220 */ /* 0x040fe20000400000 */
[----:B------:R-:W-:-:S03]  /*0920*/  FMUL R9, R8, R8 ;  /* 0x0000000808097220 */ /* 0x000fc60000400000 */
[-C--:B------:R-:W-:Y:S01]  /*0930*/  FFMA R3, R8, R6.reuse, R3 ;  /* 0x0000000608037223 */ /* 0x080fe20000000003 */
        /* <DEDUP_REMOVED lines=40> */
[C---:B------:R-:W-:Y:S01]  /*0bc0*/  @P0 FMUL R3, R9.reuse, 4 ;  /* 0x4080000009030820 */ /* 0x040fe20000400000 */
[----:B------:R-:W-:Y:S02]  /*0bd0*/  @!P0 FMUL R6, R8, R8 ;  /* 0x0000000808068220 */ /* 0x000fe40000400000 */
[----:B------:R-:W-:Y:S02]  /*0be0*/  @P0 FMUL R4, R4, R4 ;  /* 0x0000000404040220 */ /* 0x000fe40000400000 */
[----:B------:R-:W-:Y:S02]  /*0bf0*/  @!P0 FFMA R6, R9, R9, R6 ;  /* 0x0000000909068223 */ /* 0x000fe40000000006 */
[----:B------:R-:W-:-:S04]  /*0c00*/  @P0 FFMA R4, R3, R3, R4 ;  /* 0x0000000303040223 */ /* 0x000fc80000000004 */
[----:B------:R-:W-:-:S05]  /*0c10*/  @P0 FMUL R6, R4, 0.0625 ;  /* 0x3d80000004060820 */ /* 0x000fca0000400000 */
[----:B------:R-:W-:-:S13]  /*0c20*/  FSETP.GEU.AND P0, PT, R6, 2, PT ;  /* 0x400000000600780b */ /* 0x000fda0003f0e000 */
[----:B------:R-:W-:Y:S05]  /*0c30*/  @P0 BRA `(.L_x_6) ;  /* 0x0000000000340947 */ /* 0x000fea0003800000 */
[----:B------:R-:W-:Y:S01]  /*0c40*/  IADD3 R2, PT, PT, R2, 0x4, RZ ;  /* 0x0000000402027810 */ /* 0x000fe20007ffe0ff */
[-C--:B------:R-:W-:Y:S01]  /*0c50*/  FMUL R4, R8, R8.reuse ;  /* 0x0000000808047220 */ /* 0x080fe20000400000 */
[CC--:B------:R-:W-:Y:S02]  /*0c60*/  FMUL R3, R9.reuse, R8.reuse ;  /* 0x0000000809037220 */ /* 0x0c0fe40000400000 */
[----:B------:R-:W-:Y:S01]  /*0c70*/  ISETP.NE.AND P0, PT, R2, 0xc8, PT ;  /* 0x000000c80200780c */ /* 0x000fe20003f05270 */
[C---:B------:R-:W-:Y:S01]  /*0c80*/  FFMA R4, R9.reuse, R9, -R4 ;  /* 0x0000000909047223 */ /* 0x040fe20000000804 */
[----:B------:R-:W-:-:S03]  /*0c90*/  FFMA R3, R9, R8, R3 ;  /* 0x0000000809037223 */ /* 0x000fc60000000003 */
[----:B------:R-:W-:Y:S01]  /*0ca0*/  FADD R6, R7, R4 ;  /* 0x0000000407067221 */ /* 0x000fe20000000000 */
[----:B------:R-:W-:-:S07]  /*0cb0*/  FADD R8, R0, R3 ;  /* 0x0000000300087221 */ /* 0x000fce0000000000 */
[----:B------:R-:W-:Y:S05]  /*0cc0*/  @P0 BRA `(.L_x_7) ;  /* 0xfffffff800e40947 */ /* 0x000fea000383ffff */
[----:B------:R-:W0:Y:S02]  /*0cd0*/  LDC.64 R2, c[0x0][0x380] ;  /* 0x0000e000ff027b82 */ /* 0x000e240000000a00 */
[----:B0-----:R-:W-:-:S05]  /*0ce0*/  IMAD.WIDE R2, R5, 0x4, R2 ;  /* 0x0000000405027825 */ /* 0x001fca00078e0202 */
[----:B------:R-:W-:Y:S01]  /*0cf0*/  STG.E desc[UR4][R2.64], RZ ;  /* 0x000000ff02007986 */ /* 0x000fe2000c101904 */
[----:B------:R-:W-:Y:S05]  /*0d00*/  EXIT ;  /* 0x000000000000794d */ /* 0x000fea0003800000 */
.L_x_6:
[----:B------:R-:W-:Y:S01]  /*0d10*/  IADD3 R2, PT, PT, R2, 0x3, RZ ;  /* 0x0000000302027810 */ /* 0x000fe20007ffe0ff */
[----:B------:R-:W-:Y:S06]  /*0d20*/  BRA `(.L_x_3) ;  /* 0x00000000000c7947 */ /* 0x000fec0003800000 */
.L_x_5:
[----:B------:R-:W-:Y:S01]  /*0d30*/  IADD3 R2, PT, PT, R2, 0x2, RZ ;  /* 0x0000000202027810 */ /* 0x000fe20007ffe0ff */
[----:B------:R-:W-:Y:S06]  /*0d40*/  BRA `(.L_x_3) ;  /* 0x0000000000047947 */ /* 0x000fec0003800000 */
.L_x_4:
[----:B------:R-:W-:-:S07]  /*0d50*/  IADD3 R2, PT, PT, R2, 0x1, RZ ;  /* 0x0000000102027810 */ /* 0x000fce0007ffe0ff */
.L_x_3:
[----:B------:R-:W-:Y:S05]  /*0d60*/  BSYNC.RECONVERGENT B0 ;  /* 0x0000000000007941 */ /* 0x000fea0003800200 */
.L_x_2:
[----:B------:R-:W-:Y:S02]  /*0d70*/  PRMT R0, R2, 0x9910, RZ ;  /* 0x0000991002007816 */ /* 0x000fe400000000ff */
[----:B------:R-:W0:Y:S02]  /*0d80*/  LDC.64 R2, c[0x0][0x380] ;  /* 0x0000e000ff027b82 */ /* 0x000e240000000a00 */
[----:B------:R-:W-:-:S04]  /*0d90*/  LEA R0, R0, -R0, 0x8 ;  /* 0x8000000000007211 */ /* 0x000fc800078e40ff */
[----:B------:R-:W-:-:S04]  /*0da0*/  LOP3.LUT R0, R0, 0xffff, RZ, 0xc0, !PT ;  /* 0x0000ffff00007812 */ /* 0x000fc800078ec0ff */
[----:B------:R-:W-:-:S04]  /*0db0*/  SHF.R.U32.HI R0, RZ, 0x3, R0 ;  /* 0x00000003ff007819 */ /* 0x000fc80000011600 */
[----:B------:R-:W-:-:S05]  /*0dc0*/  LOP3.LUT R0, R0, 0xffff, RZ, 0xc0, !PT ;  /* 0x0000ffff00007812 */ /* 0x000fca00078ec0ff */
[----:B------:R-:W-:-:S05]  /*0dd0*/  IMAD R0, R0, 0x147b, RZ ;  /* 0x0000147b00007824 */ /* 0x000fca00078e02ff */
[----:B------:R-:W-:Y:S01]  /*0de0*/  SHF.R.U32.HI R0, RZ, 0x11, R0 ;  /* 0x00000011ff007819 */ /* 0x000fe20000011600 */
[----:B0-----:R-:W-:-:S03]  /*0df0*/  IMAD.WIDE R2, R5, 0x4, R2 ;  /* 0x0000000405027825 */ /* 0x001fc600078e0202 */
[----:B------:R-:W-:-:S05]  /*0e00*/  I2FP.F32.U32 R5, R0 ;  /* 0x0000000000057245 */ /* 0x000fca0000201000 */
[----:B------:R-:W-:Y:S01]  /*0e10*/  STG.E desc[UR4][R2.64], R5 ;  /* 0x0000000502007986 */ /* 0x000fe2000c101904 */
[----:B------:R-:W-:Y:S05]  /*0e20*/  EXIT ;  /* 0x000000000000794d */ /* 0x000fea0003800000 */
        .weak           $__internal_0_$__cuda_sm3x_div_rn_noftz_f32_slowpath
        .type           $__internal_0_$__cuda_sm3x_div_rn_noftz_f32_slowpath,@function
        .size           $__internal_0_$__cuda_sm3x_div_rn_noftz_f32_slowpath,(.L_x_17 - $__internal_0_$__cuda_sm3x_div_rn_noftz_f32_slowpath)
$__internal_0_$__cuda_sm3x_div_rn_noftz_f32_slowpath:
[----:B------:R-:W-:Y:S02]  /*0e30*/  SHF.R.U32.HI R11, RZ, 0x17, R3 ;  /* 0x00000017ff0b7819 */ /* 0x000fe40000011603 */
[----:B------:R-:W-:Y:S02]  /*0e40*/  SHF.R.U32.HI R9, RZ, 0x17, R0 ;  /* 0x00000017ff097819 */ /* 0x000fe40000011600 */
[----:B------:R-:W-:Y:S02]  /*0e50*/  LOP3.LUT R11, R11, 0xff, RZ, 0xc0, !PT ;  /* 0x000000ff0b0b7812 */ /* 0x000fe400078ec0ff */
[----:B------:R-:W-:Y:S02]  /*0e60*/  LOP3.LUT R14, R9, 0xff, RZ, 0xc0, !PT ;  /* 0x000000ff090e7812 */ /* 0x000fe400078ec0ff */
[----:B------:R-:W-:Y:S02]  /*0e70*/  IADD3 R13, PT, PT, R11, -0x1, RZ ;  /* 0xffffffff0b0d7810 */ /* 0x000fe40007ffe0ff */
[----:B------:R-:W-:-:S02]  /*0e80*/  IADD3 R12, PT, PT, R14, -0x1, RZ ;  /* 0xffffffff0e0c7810 */ /* 0x000fc40007ffe0ff */
[----:B------:R-:W-:-:S04]  /*0e90*/  ISETP.GT.U32.AND P0, PT, R13, 0xfd, PT ;  /* 0x000000fd0d00780c */ /* 0x000fc80003f04070 */
[----:B------:R-:W-:-:S13]  /*0ea0*/  ISETP.GT.U32.OR P0, PT, R12, 0xfd, P0 ;  /* 0x000000fd0c00780c */ /* 0x000fda0000704470 */
[----:B------:R-:W-:Y:S01]  /*0eb0*/  @!P0 MOV R9, RZ ;  /* 0x000000ff00098202 */ /* 0x000fe20000000f00 */
[----:B------:R-:W-:Y:S06]  /*0ec0*/  @!P0 BRA `(.L_x_8) ;  /* 0x0000000000648947 */ /* 0x000fec0003800000 */
[----:B------:R-:W-:-:S13]  /*0ed0*/  FSETP.GTU.FTZ.AND P0, PT, |R0|, +INF , PT ;  /* 0x7f8000000000780b */ /* 0x000fda0003f1c200 */
[----:B------:R-:W-:Y:S05]  /*0ee0*/  @P0 BRA `(.L_x_9) ;  /* 0x0000000400540947 */ /* 0x000fea0003800000 */
[----:B------:R-:W-:-:S13]  /*0ef0*/  FSETP.GTU.FTZ.AND P0, PT, |R3|, +INF , PT ;  /* 0x7f8000000300780b */ /* 0x000fda0003f1c200 */
[----:B------:R-:W-:Y:S05]  /*0f00*/  @P0 BRA `(.L_x_9) ;  /* 0x00000004004c0947 */ /* 0x000fea0003800000 */
[----:B------:R-:W-:-:S13]  /*0f10*/  LOP3.LUT P0, RZ, R3, 0x7fffffff, R0, 0xc8, !PT ;  /* 0x7fffffff03ff7812 */ /* 0x000fda000780c800 */
[----:B------:R-:W-:Y:S05]  /*0f20*/  @!P0 BRA `(.L_x_10) ;  /* 0x00000004003c8947 */ /* 0x000fea0003800000 */
[----:B------:R-:W-:Y:S01]  /*0f30*/  FADD.FTZ R9, |R0|, -RZ ;  /* 0x800000ff00097221 */ /* 0x000fe20000010200 */
[----:B------:R-:W-:-:S04]  /*0f40*/  FADD.FTZ R15, |R3|, -RZ ;  /* 0x800000ff030f7221 */ /* 0x000fc80000010200 */
[----:B------:R-:W-:Y:S02]  /*0f50*/  FSETP.NEU.FTZ.AND P2, PT, R9, +INF , PT ;  /* 0x7f8000000900780b */ /* 0x000fe40003f5d000 */
[----:B------:R-:W-:Y:S02]  /*0f60*/  FSETP.NEU.FTZ.AND P1, PT, R15, +INF , PT ;  /* 0x7f8000000f00780b */ /* 0x000fe40003f3d000 */
[----:B------:R-:W-:-:S11]  /*0f70*/  FSETP.NEU.FTZ.AND P0, PT, R9, +INF , PT ;  /* 0x7f8000000900780b */ /* 0x000fd60003f1d000 */
[----:B------:R-:W-:Y:S05]  /*0f80*/  @!P1 BRA !P2, `(.L_x_10) ;  /* 0x0000000400249947 */ /* 0x000fea0005000000 */
[----:B------:R-:W-:-:S04]  /*0f90*/  LOP3.LUT P2, RZ, R0, 0x7fffffff, RZ, 0xc0, !PT ;  /* 0x7fffffff00ff7812 */ /* 0x000fc8000784c0ff */
[----:B------:R-:W-:-:S13]  /*0fa0*/  PLOP3.LUT P1, PT, P1, P2, PT, 0x2f, 0xf2 ;  /* 0x0000000000f2781c */ /* 0x000fda0000f24577 */
[----:B------:R-:W-:Y:S05]  /*0fb0*/  @P1 BRA `(.L_x_11) ;  /* 0x0000000400101947 */ /* 0x000fea0003800000 */
[----:B------:R-:W-:-:S04]  /*0fc0*/  LOP3.LUT P1, RZ, R3, 0x7fffffff, RZ, 0xc0, !PT ;  /* 0x7fffffff03ff7812 */ /* 0x000fc8000782c0ff */
[----:B------:R-:W-:-:S13]  /*0fd0*/  PLOP3.LUT P0, PT, P0, P1, PT, 0x2f, 0xf2 ;  /* 0x0000000000f2781c */ /* 0x000fda0000702577 */
[----:B------:R-:W-:Y:S05]  /*0fe0*/  @P0 BRA `(.L_x_12) ;  /* 0x0000000000f80947 */ /* 0x000fea0003800000 */
[----:B------:R-:W-:Y:S02]  /*0ff0*/  ISETP.GE.AND P0, PT, R12, RZ, PT ;  /* 0x000000ff0c00720c */ /* 0x000fe40003f06270 */
[----:B------:R-:W-:-:S11]  /*1000*/  ISETP.GE.AND P1, PT, R13, RZ, PT ;  /* 0x000000ff0d00720c */ /* 0x000fd60003f26270 */
[----:B------:R-:W-:Y:S01]  /*1010*/  @P0 MOV R9, RZ ;  /* 0x000000ff00090202 */ /* 0x000fe20000000f00 */
[----:B------:R-:W-:Y:S01]  /*1020*/  @!P0 FFMA R0, R0, 1.84467440737095516160e+19, RZ ;  /* 0x5f80000000008823 */ /* 0x000fe200000000ff */
[----:B------:R-:W-:Y:S01]  /*1030*/  @!P0 MOV R9, 0xffffffc0 ;  /* 0xffffffc000098802 */ /* 0x000fe20000000f00 */
[----:B------:R-:W-:-:S03]  /*1040*/  @!P1 FFMA R3, R3, 1.84467440737095516160e+19, RZ ;  /* 0x5f80000003039823 */ /* 0x000fc600000000ff */
[----:B------:R-:W-:-:S07]  /*1050*/  @!P1 IADD3 R9, PT, PT, R9, 0x40, RZ ;  /* 0x0000004009099810 */ /* 0x000fce0007ffe0ff */
.L_x_8:
[----:B------:R-:W-:-:S04]  /*1060*/  LEA R12, R11, 0xc0800000, 0x17 ;  /* 0xc08000000b0c7811 */ /* 0x000fc800078eb8ff */
[----:B------:R-:W-:Y:S02]  /*1070*/  IADD3 R12, PT, PT, -R12, R3, RZ ;  /* 0x000000030c0c7210 */ /* 0x000fe40007ffe1ff */
[----:B------:R-:W-:Y:S02]  /*1080*/  IADD3 R3, PT, PT, R14, -0x7f, RZ ;  /* 0xffffff810e037810 */ /* 0x000fe40007ffe0ff */
[----:B------:R0:W1:Y:S01]  /*1090*/  MUFU.RCP R13, R12 ;  /* 0x0000000c000d7308 */ /* 0x0000620000001000 */
[----:B------:R-:W-:Y:S02]  /*10a0*/  FADD.FTZ R15, -R12, -RZ ;  /* 0x800000ff0c0f7221 */ /* 0x000fe40000010100 */
[C---:B------:R-:W-:Y:S01]  /*10b0*/  IMAD R0, R3.reuse, -0x800000, R0 ;  /* 0xff80000003007824 */ /* 0x040fe200078e0200 */
[----:B0-----:R-:W-:-:S04]  /*10c0*/  IADD3 R12, PT, PT, R3, 0x7f, -R11 ;  /* 0x0000007f030c7810 */ /* 0x001fc80007ffe80b */
[----:B------:R-:W-:Y:S01]  /*10d0*/  IADD3 R12, PT, PT, R12, R9, RZ ;  /* 0x000000090c0c7210 */ /* 0x000fe20007ffe0ff */
[----:B-1----:R-:W-:-:S04]  /*10e0*/  FFMA R14, R13, R15, 1 ;  /* 0x3f8000000d0e7423 */ /* 0x002fc8000000000f */
[----:B------:R-:W-:-:S04]  /*10f0*/  FFMA R16, R13, R14, R13 ;  /* 0x0000000e0d107223 */ /* 0x000fc8000000000d */
[----:B------:R-:W-:-:S04]  /*1100*/  FFMA R13, R0, R16, RZ ;  /* 0x00000010000d7223 */ /* 0x000fc800000000ff */
[----:B------:R-:W-:-:S04]  /*1110*/  FFMA R14, R15, R13, R0 ;  /* 0x0000000d0f0e7223 */ /* 0x000fc80000000000 */
[----:B------:R-:W-:-:S04]  /*1120*/  FFMA R13, R16, R14, R13 ;  /* 0x0000000e100d7223 */ /* 0x000fc8000000000d */
[----:B------:R-:W-:-:S04]  /*1130*/  FFMA R14, R15, R13, R0 ;  /* 0x0000000d0f0e7223 */ /* 0x000fc80000000000 */
[----:B------:R-:W-:-:S05]  /*1140*/  FFMA R0, R16, R14, R13 ;  /* 0x0000000e10007223 */ /* 0x000fca000000000d */
[----:B------:R-:W-:-:S04]  /*1150*/  SHF.R.U32.HI R3, RZ, 0x17, R0 ;  /* 0x00000017ff037819 */ /* 0x000fc80000011600 */
[----:B------:R-:W-:-:S04]  /*1160*/  LOP3.LUT R3, R3, 0xff, RZ, 0xc0, !PT ;  /* 0x000000ff03037812 */ /* 0x000fc800078ec0ff */
[----:B------:R-:W-:-:S04]  /*1170*/  IADD3 R11, PT, PT, R3, R12, RZ ;  /* 0x0000000c030b7210 */ /* 0x000fc80007ffe0ff */
[----:B------:R-:W-:-:S04]  /*1180*/  IADD3 R3, PT, PT, R11, -0x1, RZ ;  /* 0xffffffff0b037810 */ /* 0x000fc80007ffe0ff */
[----:B------:R-:W-:-:S13]  /*1190*/  ISETP.GE.U32.AND P0, PT, R3, 0xfe, PT ;  /* 0x000000fe0300780c */ /* 0x000fda0003f06070 */
[----:B------:R-:W-:Y:S05]  /*11a0*/  @!P0 BRA `(.L_x_13) ;  /* 0x0000000000808947 */ /* 0x000fea0003800000 */
[----:B------:R-:W-:-:S13]  /*11b0*/  ISETP.GT.AND P0, PT, R11, 0xfe, PT ;  /* 0x000000fe0b00780c */ /* 0x000fda0003f04270 */
[----:B------:R-:W-:Y:S05]  /*11c0*/  @P0 BRA `(.L_x_14) ;  /* 0x00000000006c0947 */ /* 0x000fea0003800000 */
[----:B------:R-:W-:-:S13]  /*11d0*/  ISETP.GE.AND P0, PT, R11, 0x1, PT ;  /* 0x000000010b00780c */ /* 0x000fda0003f06270 */
[----:B------:R-:W-:Y:S05]  /*11e0*/  @P0 BRA `(.L_x_15) ;  /* 0x0000000000980947 */ /* 0x000fea0003800000 */
[----:B------:R-:W-:Y:S02]  /*11f0*/  ISETP.GE.AND P0, PT, R11, -0x18, PT ;  /* 0xffffffe80b00780c */ /* 0x000fe40003f06270 */
[----:B------:R-:W-:-:S11]  /*1200*/  LOP3.LUT R0, R0, 0x80000000, RZ, 0xc0, !PT ;  /* 0x8000000000007812 */ /* 0x000fd600078ec0ff */
[----:B------:R-:W-:Y:S05]  /*1210*/  @!P0 BRA `(.L_x_15) ;  /* 0x00000000008c8947 */ /* 0x000fea0003800000 */
[CCC-:B------:R-:W-:Y:S01]  /*1220*/  FFMA.RZ R3, R16.reuse, R14.reuse, R13.reuse ;  /* 0x0000000e10037223 */ /* 0x1c0fe2000000c00d */
[CCC-:B------:R-:W-:Y:S01]  /*1230*/  FFMA.RM R12, R16.reuse, R14.reuse, R13.reuse ;  /* 0x0000000e100c7223 */ /* 0x1c0fe2000000400d */
[C---:B------:R-:W-:Y:S02]  /*1240*/  ISETP.NE.AND P2, PT, R11.reuse, RZ, PT ;  /* 0x000000ff0b00720c */ /* 0x040fe40003f45270 */
[----:B------:R-:W-:Y:S02]  /*1250*/  ISETP.NE.AND P1, PT, R11, RZ, PT ;  /* 0x000000ff0b00720c */ /* 0x000fe40003f25270 */
[----:B------:R-:W-:Y:S01]  /*1260*/  LOP3.LUT R9, R3, 0x7fffff, RZ, 0xc0, !PT ;  /* 0x007fffff03097812 */ /* 0x000fe200078ec0ff */
[----:B------:R-:W-:Y:S01]  /*1270*/  FFMA.RP R3, R16, R14, R13 ;  /* 0x0000000e10037223 */ /* 0x000fe2000000800d */
[----:B------:R-:W-:Y:S02]  /*1280*/  IADD3 R14, PT, PT, R11, 0x20, RZ ;  /* 0x000000200b0e7810 */ /* 0x000fe40007ffe0ff */
[----:B------:R-:W-:-:S02]  /*1290*/  LOP3.LUT R9, R9, 0x800000, RZ, 0xfc, !PT ;  /* 0x0080000009097812 */ /* 0x000fc400078efcff */
[----:B------:R-:W-:Y:S02]  /*12a0*/  IADD3 R11, PT, PT, -R11, RZ, RZ ;  /* 0x000000ff0b0b7210 */ /* 0x000fe40007ffe1ff */
[----:B------:R-:W-:Y:S02]  /*12b0*/  SHF.L.U32 R14, R9, R14, RZ ;  /* 0x0000000e090e7219 */ /* 0x000fe400000006ff */
[----:B------:R-:W-:Y:S02]  /*12c0*/  FSETP.NEU.FTZ.AND P0, PT, R3, R12, PT ;  /* 0x0000000c0300720b */ /* 0x000fe40003f1d000 */
[----:B------:R-:W-:Y:S02]  /*12d0*/  SEL R12, R11, RZ, P2 ;  /* 0x000000ff0b0c7207 */ /* 0x000fe40001000000 */
[----:B------:R-:W-:Y:S02]  /*12e0*/  ISETP.NE.AND P1, PT, R14, RZ, P1 ;  /* 0x000000ff0e00720c */ /* 0x000fe40000f25270 */
[----:B------:R-:W-:-:S02]  /*12f0*/  SHF.R.U32.HI R12, RZ, R12, R9 ;  /* 0x0000000cff0c7219 */ /* 0x000fc40000011609 */
[----:B------:R-:W-:Y:S02]  /*1300*/  PLOP3.LUT P0, PT, P0, P1, PT, 0xf8, 0x8f ;  /* 0x00000000008f781c */ /* 0x000fe40000703f70 */
[----:B------:R-:W-:Y:S02]  /*1310*/  SHF.R.U32.HI R14, RZ, 0x1, R12 ;  /* 0x00000001ff0e7819 */ /* 0x000fe4000001160c */
[----:B------:R-:W-:-:S04]  /*1320*/  SEL R3, RZ, 0x1, !P0 ;  /* 0x00000001ff037807 */ /* 0x000fc80004000000 */
[----:B------:R-:W-:-:S04]  /*1330*/  LOP3.LUT R3, R3, 0x1, R14, 0xf8, !PT ;  /* 0x0000000103037812 */ /* 0x000fc800078ef80e */
[----:B------:R-:W-:-:S04]  /*1340*/  LOP3.LUT R3, R3, R12, RZ, 0xc0, !PT ;  /* 0x0000000c03037212 */ /* 0x000fc800078ec0ff */
[----:B------:R-:W-:-:S04]  /*1350*/  IADD3 R3, PT, PT, R14, R3, RZ ;  /* 0x000000030e037210 */ /* 0x000fc80007ffe0ff */
[----:B------:R-:W-:Y:S01]  /*1360*/  LOP3.LUT R0, R3, R0, RZ, 0xfc, !PT ;  /* 0x0000000003007212 */ /* 0x000fe200078efcff */
[----:B------:R-:W-:Y:S06]  /*1370*/  BRA `(.L_x_15) ;  /* 0x0000000000347947 */ /* 0x000fec0003800000 */
.L_x_14:
[----:B------:R-:W-:-:S04]  /*1380*/  LOP3.LUT R0, R0, 0x80000000, RZ, 0xc0, !PT ;  /* 0x8000000000007812 */ /* 0x000fc800078ec0ff */
[----:B------:R-:W-:Y:S01]  /*1390*/  LOP3.LUT R0, R0, 0x7f800000, RZ, 0xfc, !PT ;  /* 0x7f80000000007812 */ /* 0x000fe200078efcff */
[----:B------:R-:W-:Y:S06]  /*13a0*/  BRA `(.L_x_15) ;  /* 0x0000000000287947 */ /* 0x000fec0003800000 */
.L_x_13:
[----:B------:R-:W-:Y:S01]  /*13b0*/  LEA R0, R12, R0, 0x17 ;  /* 0x000000000c007211 */ /* 0x000fe200078eb8ff */
[----:B------:R-:W-:Y:S06]  /*13c0*/  BRA `(.L_x_15) ;  /* 0x0000000000207947 */ /* 0x000fec0003800000 */
.L_x_12:
[----:B------:R-:W-:-:S04]  /*13d0*/  LOP3.LUT R0, R3, 0x80000000, R0, 0x48, !PT ;  /* 0x8000000003007812 */ /* 0x000fc800078e4800 */
[----:B------:R-:W-:Y:S01]  /*13e0*/  LOP3.LUT R0, R0, 0x7f800000, RZ, 0xfc, !PT ;  /* 0x7f80000000007812 */ /* 0x000fe200078efcff */
[----:B------:R-:W-:Y:S06]  /*13f0*/  BRA `(.L_x_15) ;  /* 0x0000000000147947 */ /* 0x000fec0003800000 */
.L_x_11:
[----:B------:R-:W-:Y:S01]  /*1400*/  LOP3.LUT R0, R3, 0x80000000, R0, 0x48, !PT ;  /* 0x8000000003007812 */ /* 0x000fe200078e4800 */
[----:B------:R-:W-:Y:S06]  /*1410*/  BRA `(.L_x_15) ;  /* 0x00000000000c7947 */ /* 0x000fec0003800000 */
.L_x_10:
[----:B------:R-:W0:Y:S01]  /*1420*/  MUFU.RSQ R0, -QNAN ;  /* 0xffc0000000007908 */ /* 0x000e220000001400 */
[----:B------:R-:W-:Y:S05]  /*1430*/  BRA `(.L_x_15) ;  /* 0x0000000000047947 */ /* 0x000fea0003800000 */
.L_x_9:
[----:B------:R-:W-:-:S07]  /*1440*/  FADD.FTZ R0, R0, R3 ;  /* 0x0000000300007221 */ /* 0x000fce0000010000 */
.L_x_15:
[----:B------:R-:W-:-:S04]  /*1450*/  HFMA2 R11, -RZ, RZ, 0, 0 ;  /* 0x00000000ff0b7431 */ /* 0x000fc800000001ff */
[----:B0-----:R-:W-:Y:S05]  /*1460*/  RET.REL.NODEC R10 `(_Z16gpu_create_imagePfiiS_) ;  /* 0xffffffe80ae47950 */ /* 0x001fea0003c3ffff */
.L_x_16:
[----:B------:R-:W-:-:S00]  /*1470*/  BRA `(.L_x_16) ;  /* 0xfffffffc00fc7947 */ /* 0x000fc0000383ffff */
[----:B------:R-:W-:-:S00]  /*1480*/  NOP ;  /* 0x0000000000007918 */ /* 0x000fc00000000000 */
[----:B------:R-:W-:-:S00]  /*1490*/  NOP ;  /* 0x0000000000007918 */ /* 0x000fc00000000000 */
[----:B------:R-:W-:-:S00]  /*14a0*/  NOP ;  /* 0x0000000000007918 */ /* 0x000fc00000000000 */
[----:B------:R-:W-:-:S00]  /*14b0*/  NOP ;  /* 0x0000000000007918 */ /* 0x000fc00000000000 */
[----:B------:R-:W-:-:S00]  /*14c0*/  NOP ;  /* 0x0000000000007918 */ /* 0x000fc00000000000 */
[----:B------:R-:W-:-:S00]  /*14d0*/  NOP ;  /* 0x0000000000007918 */ /* 0x000fc00000000000 */
[----:B------:R-:W-:-:S00]  /*14e0*/  NOP ;  /* 0x0000000000007918 */ /* 0x000fc00000000000 */
[----:B------:R-:W-:-:S00]  /*14f0*/  NOP ;  /* 0x0000000000007918 */ /* 0x000fc00000000000 */
.L_x_17:


//--------------------- .nv.shared.reserved.0     --------------------------
	.section	.nv.shared.reserved.0,"aw",@nobits
	.weak		__nv_reservedSMEM_offset_0_alias
	.size		__nv_reservedSMEM_offset_0_alias, 0, 64
	.other		__nv_reservedSMEM_offset_0_alias,@"STO_CUDA_RESERVED_SHARED STV_DEFAULT"
__nv_reservedSMEM_offset_0_alias:
	.zero		0
	.zero		64


//--------------------- .nv.global                --------------------------
	.section	.nv.global,"aw",@nobits
.nv.global:
	.type		_ZN34_INTERNAL_7ac8bcd2_4_k_cu_46a656794cuda3std3__48in_placeE,@object
	.size		_ZN34_INTERNAL_7ac8bcd2_4_k_cu_46a656794cuda3std3__48in_placeE,(_ZN34_INTERNAL_7ac8bcd2_4_k_cu_46a656794cuda3std6ranges3__45__cpo8distanceE - _ZN34_INTERNAL_7ac8bcd2_4_k_cu_46a656794cuda3std3__48in_placeE)
_ZN34_INTERNAL_7ac8bcd2_4_k_cu_46a656794cuda3std3__48in_placeE:
	.zero		1
	.type		_ZN34_INTERNAL_7ac8bcd2_4_k_cu_46a656794cuda3std6ranges3__45__cpo8distanceE,@object
	.size		_ZN34_INTERNAL_7ac8bcd2_4_k_cu_46a656794cuda3std6ranges3__45__cpo8distanceE,(_ZN34_INTERNAL_7ac8bcd2_4_k_cu_46a656794cuda3std3__45__cpo6cbeginE - _ZN34_INTERNAL_7ac8bcd2_4_k_cu_46a656794cuda3std6ranges3__45__cpo8distanceE)
_ZN34_INTERNAL_7ac8bcd2_4_k_cu_46a656794cuda3std6ranges3__45__cpo8distanceE:
	.zero		1
	.type		_ZN34_INTERNAL_7ac8bcd2_4_k_cu_46a656794cuda3std3__45__cpo6cbeginE,@object
	.size		_ZN34_INTERNAL_7ac8bcd2_4_k_cu_46a656794cuda3std3__45__cpo6cbeginE,(_ZN34_INTERNAL_7ac8bcd2_4_k_cu_46a656794cuda3std6ranges3__45__cpo7advanceE - _ZN34_INTERNAL_7ac8bcd2_4_k_cu_46a656794cuda3std3__45__cpo6cbeginE)
_ZN34_INTERNAL_7ac8bcd2_4_k_cu_46a656794cuda3std3__45__cpo6cbeginE:
	.zero		1
	.type		_ZN34_INTERNAL_7ac8bcd2_4_k_cu_46a656794cuda3std6ranges3__45__cpo7advanceE,@object
	.size		_ZN34_INTERNAL_7ac8bcd2_4_k_cu_46a656794cuda3std6ranges3__45__cpo7advanceE,(_ZN34_INTERNAL_7ac8bcd2_4_k_cu_46a656794cuda3std3__45__cpo7crbeginE - _ZN34_INTERNAL_7ac8bcd2_4_k_cu_46a656794cuda3std6ranges3__45__cpo7advanceE)
_ZN34_INTERNAL_7ac8bcd2_4_k_cu_46a656794cuda3std6ranges3__45__cpo7advanceE:
	.zero		1
	.type		_ZN34_INTERNAL_7ac8bcd2_4_k_cu_46a656794cuda3std3__45__cpo7crbeginE,@object
	.size		_ZN34_INTERNAL_7ac8bcd2_4_k_cu_46a656794cuda3std3__45__cpo7crbeginE,(_ZN34_INTERNAL_7ac8bcd2_4_k_cu_46a656794cuda3std6ranges3__45__cpo4dataE - _ZN34_INTERNAL_7ac8bcd2_4_k_cu_46a656794cuda3std3__45__cpo7crbeginE)
_ZN34_INTERNAL_7ac8bcd2_4_k_cu_46a656794cuda3std3__45__cpo7crbeginE:
	.zero		1
	.type		_ZN34_INTERNAL_7ac8bcd2_4_k_cu_46a656794cuda3std6ranges3__45__cpo4dataE,@object
	.size		_ZN34_INTERNAL_7ac8bcd2_4_k_cu_46a656794cuda3std6ranges3__45__cpo4dataE,(_ZN34_INTERNAL_7ac8bcd2_4_k_cu_46a656794cuda3std6ranges3__45__cpo5beginE - _ZN34_INTERNAL_7ac8bcd2_4_k_cu_46a656794cuda3std6ranges3__45__cpo4dataE)
_ZN34_INTERNAL_7ac8bcd2_4_k_cu_46a656794cuda3std6ranges3__45__cpo4dataE:
	.zero		1
	.type		_ZN34_INTERNAL_7ac8bcd2_4_k_cu_46a656794cuda3std6ranges3__45__cpo5beginE,@object
	.size		_ZN34_INTERNAL_7ac8bcd2_4_k_cu_46a656794cuda3std6ranges3__45__cpo5beginE,(_ZN34_INTERNAL_7ac8bcd2_4_k_cu_46a656794cuda3std3__436_GLOBAL__N__7ac8bcd2_4_k_cu_46a656796ignoreE - _ZN34_INTERNAL_7ac8bcd2_4_k_cu_46a656794cuda3std6ranges3__45__cpo5beginE)
_ZN34_INTERNAL_7ac8bcd2_4_k_cu_46a656794cuda3std6ranges3__45__cpo5beginE:
	.zero		1
	.type		_ZN34_INTERNAL_7ac8bcd2_4_k_cu_46a656794cuda3std3__436_GLOBAL__N__7ac8bcd2_4_k_cu_46a656796ignoreE,@object
	.size		_ZN34_INTERNAL_7ac8bcd2_4_k_cu_46a656794cuda3std3__436_GLOBAL__N__7ac8bcd2_4_k_cu_46a656796ignoreE,(_ZN34_INTERNAL_7ac8bcd2_4_k_cu_46a656794cuda3std6ranges3__45__cpo4sizeE - _ZN34_INTERNAL_7ac8bcd2_4_k_cu_46a656794cuda3std3__436_GLOBAL__N__7ac8bcd2_4_k_cu_46a656796ignoreE)
_ZN34_INTERNAL_7ac8bcd2_4_k_cu_46a656794cuda3std3__436_GLOBAL__N__7ac8bcd2_4_k_cu_46a656796ignoreE:
	.zero		1
	.type		_ZN34_INTERNAL_7ac8bcd2_4_k_cu_46a656794cuda3std6ranges3__45__cpo4sizeE,@object
	.size		_ZN34_INTERNAL_7ac8bcd2_4_k_cu_46a656794cuda3std6ranges3__45__cpo4sizeE,(_ZN34_INTERNAL_7ac8bcd2_4_k_cu_46a656794cuda3std3__45__cpo5beginE - _ZN34_INTERNAL_7ac8bcd2_4_k_cu_46a656794cuda3std6ranges3__45__cpo4sizeE)
_ZN34_INTERNAL_7ac8bcd2_4_k_cu_46a656794cuda3std6ranges3__45__cpo4sizeE:
	.zero		1
	.type		_ZN34_INTERNAL_7ac8bcd2_4_k_cu_46a656794cuda3std3__45__cpo5beginE,@object
	.size		_ZN34_INTERNAL_7ac8bcd2_4_k_cu_46a656794cuda3std3__45__cpo5beginE,(_ZN34_INTERNAL_7ac8bcd2_4_k_cu_46a656794cuda3std6ranges3__45__cpo6cbeginE - _ZN34_INTERNAL_7ac8bcd2_4_k_cu_46a656794cuda3std3__45__cpo5beginE)
_ZN34_INTERNAL_7ac8bcd2_4_k_cu_46a656794cuda3std3__45__cpo5beginE:
	.zero		1
	.type		_ZN34_INTERNAL_7ac8bcd2_4_k_cu_46a656794cuda3std6ranges3__45__cpo6cbeginE,@object
	.size		_ZN34_INTERNAL_7ac8bcd2_4_k_cu_46a656794cuda3std6ranges3__45__cpo6cbeginE,(_ZN34_INTERNAL_7ac8bcd2_4_k_cu_46a656794cuda3std3__45__cpo6rbeginE - _ZN34_INTERNAL_7ac8bcd2_4_k_cu_46a656794cuda3std6ranges3__45__cpo6cbeginE)
_ZN34_INTERNAL_7ac8bcd2_4_k_cu_46a656794cuda3std6ranges3__45__cpo6cbeginE:
	.zero		1
	.type		_ZN34_INTERNAL_7ac8bcd2_4_k_cu_46a656794cuda3std3__45__cpo6rbeginE,@object
	.size		_ZN34_INTERNAL_7ac8bcd2_4_k_cu_46a656794cuda3std3__45__cpo6rbeginE,(_ZN34_INTERNAL_7ac8bcd2_4_k_cu_46a656794cuda3std6ranges3__45__cpo4nextE - _ZN34_INTERNAL_7ac8bcd2_4_k_cu_46a656794cuda3std3__45__cpo6rbeginE)
_ZN34_INTERNAL_7ac8bcd2_4_k_cu_46a656794cuda3std3__45__cpo6rbeginE:
	.zero		1
	.type		_ZN34_INTERNAL_7ac8bcd2_4_k_cu_46a656794cuda3std6ranges3__45__cpo4nextE,@object
	.size		_ZN34_INTERNAL_7ac8bcd2_4_k_cu_46a656794cuda3std6ranges3__45__cpo4nextE,(_ZN34_INTERNAL_7ac8bcd2_4_k_cu_46a656794cuda3std6ranges3__45__cpo4swapE - _ZN34_INTERNAL_7ac8bcd2_4_k_cu_46a656794cuda3std6ranges3__45__cpo4nextE)
_ZN34_INTERNAL_7ac8bcd2_4_k_cu_46a656794cuda3std6ranges3__45__cpo4nextE:
	.zero		1
	.type		_ZN34_INTERNAL_7ac8bcd2_4_k_cu_46a656794cuda3std6ranges3__45__cpo4swapE,@object
	.size		_ZN34_INTERNAL_7ac8bcd2_4_k_cu_46a656794cuda3std6ranges3__45__cpo4swapE,(_ZN34_INTERNAL_7ac8bcd2_4_k_cu_46a656794cuda3std3__420unreachable_sentinelE - _ZN34_INTERNAL_7ac8bcd2_4_k_cu_46a656794cuda3std6ranges3__45__cpo4swapE)
_ZN34_INTERNAL_7ac8bcd2_4_k_cu_46a656794cuda3std6ranges3__45__cpo4swapE:
	.zero		1
	.type		_ZN34_INTERNAL_7ac8bcd2_4_k_cu_46a656794cuda3std3__420unreachable_sentinelE,@object
	.size		_ZN34_INTERNAL_7ac8bcd2_4_k_cu_46a656794cuda3std3__420unreachable_sentinelE,(_ZN34_INTERNAL_7ac8bcd2_4_k_cu_46a656796thrust24THRUST_300001_SM_1000_NS6system6detail10sequential3seqE - _ZN34_INTERNAL_7ac8bcd2_4_k_cu_46a656794cuda3std3__420unreachable_sentinelE)
_ZN34_INTERNAL_7ac8bcd2_4_k_cu_46a656794cuda3std3__420unreachable_sentinelE:
	.zero		1
	.type		_ZN34_INTERNAL_7ac8bcd2_4_k_cu_46a656796thrust24THRUST_300001_SM_1000_NS6system6detail10sequential3seqE,@object
	.size		_ZN34_INTERNAL_7ac8bcd2_4_k_cu_46a656796thrust24THRUST_300001_SM_1000_NS6system6detail10sequential3seqE,(_ZN34_INTERNAL_7ac8bcd2_4_k_cu_46a656794cuda3std3__45__cpo4cendE - _ZN34_INTERNAL_7ac8bcd2_4_k_cu_46a656796thrust24THRUST_300001_SM_1000_NS6system6detail10sequential3seqE)
_ZN34_INTERNAL_7ac8bcd2_4_k_cu_46a656796thrust24THRUST_300001_SM_1000_NS6system6detail10sequential3seqE:
	.zero		1
	.type		_ZN34_INTERNAL_7ac8bcd2_4_k_cu_46a656794cuda3std3__45__cpo4cendE,@object
	.size		_ZN34_INTERNAL_7ac8bcd2_4_k_cu_46a656794cuda3std3__45__cpo4cendE,(_ZN34_INTERNAL_7ac8bcd2_4_k_cu_46a656794cuda3std6ranges3__45__cpo9iter_swapE - _ZN34_INTERNAL_7ac8bcd2_4_k_cu_46a656794cuda3std3__45__cpo4cendE)
_ZN34_INTERNAL_7ac8bcd2_4_k_cu_46a656794cuda3std3__45__cpo4cendE:
	.zero		1
	.type		_ZN34_INTERNAL_7ac8bcd2_4_k_cu_46a656794cuda3std6ranges3__45__cpo9iter_swapE,@object
	.size		_ZN34_INTERNAL_7ac8bcd2_4_k_cu_46a656794cuda3std6ranges3__45__cpo9iter_swapE,(_ZN34_INTERNAL_7ac8bcd2_4_k_cu_46a656794cuda3std3__45__cpo5crendE - _ZN34_INTERNAL_7ac8bcd2_4_k_cu_46a656794cuda3std6ranges3__45__cpo9iter_swapE)
_ZN34_INTERNAL_7ac8bcd2_4_k_cu_46a656794cuda3std6ranges3__45__cpo9iter_swapE:
	.zero		1
	.type		_ZN34_INTERNAL_7ac8bcd2_4_k_cu_46a656794cuda3std3__45__cpo5crendE,@object
	.size		_ZN34_INTERNAL_7ac8bcd2_4_k_cu_46a656794cuda3std3__45__cpo5crendE,(_ZN34_INTERNAL_7ac8bcd2_4_k_cu_46a656794cuda3std6ranges3__45__cpo5cdataE - _ZN34_INTERNAL_7ac8bcd2_4_k_cu_46a656794cuda3std3__45__cpo5crendE)
_ZN34_INTERNAL_7ac8bcd2_4_k_cu_46a656794cuda3std3__45__cpo5crendE:
	.zero		1
	.type		_ZN34_INTERNAL_7ac8bcd2_4_k_cu_46a656794cuda3std6ranges3__45__cpo5cdataE,@object
	.size		_ZN34_INTERNAL_7ac8bcd2_4_k_cu_46a656794cuda3std6ranges3__45__cpo5cdataE,(_ZN34_INTERNAL_7ac8bcd2_4_k_cu_46a656794cuda3std6ranges3__45__cpo3endE - _ZN34_INTERNAL_7ac8bcd2_4_k_cu_46a656794cuda3std6ranges3__45__cpo5cdataE)
_ZN34_INTERNAL_7ac8bcd2_4_k_cu_46a656794cuda3std6ranges3__45__cpo5cdataE:
	.zero		1
	.type		_ZN34_INTERNAL_7ac8bcd2_4_k_cu_46a656794cuda3std6ranges3__45__cpo3endE,@object
	.size		_ZN34_INTERNAL_7ac8bcd2_4_k_cu_46a656794cuda3std6ranges3__45__cpo3endE,(_ZN34_INTERNAL_7ac8bcd2_4_k_cu_46a656794cuda3std3__419piecewise_constructE - _ZN34_INTERNAL_7ac8bcd2_4_k_cu_46a656794cuda3std6ranges3__45__cpo3endE)
_ZN34_INTERNAL_7ac8bcd2_4_k_cu_46a656794cuda3std6ranges3__45__cpo3endE:
	.zero		1
	.type		_ZN34_INTERNAL_7ac8bcd2_4_k_cu_46a656794cuda3std3__419piecewise_constructE,@object
	.size		_ZN34_INTERNAL_7ac8bcd2_4_k_cu_46a656794cuda3std3__419piecewise_constructE,(_ZN34_INTERNAL_7ac8bcd2_4_k_cu_46a656794cuda3std6ranges3__45__cpo5ssizeE - _ZN34_INTERNAL_7ac8bcd2_4_k_cu_46a656794cuda3std3__419piecewise_constructE)
_ZN34_INTERNAL_7ac8bcd2_4_k_cu_46a656794cuda3std3__419piecewise_constructE:
	.zero		1
	.type		_ZN34_INTERNAL_7ac8bcd2_4_k_cu_46a656794cuda3std6ranges3__45__cpo5ssizeE,@object
	.size		_ZN34_INTERNAL_7ac8bcd2_4_k_cu_46a656794cuda3std6ranges3__45__cpo5ssizeE,(_ZN34_INTERNAL_7ac8bcd2_4_k_cu_46a656794cuda3std3__45__cpo3endE - _ZN34_INTERNAL_7ac8bcd2_4_k_cu_46a656794cuda3std6ranges3__45__cpo5ssizeE)
_ZN34_INTERNAL_7ac8bcd2_4_k_cu_46a656794cuda3std6ranges3__45__cpo5ssizeE:
	.zero		1
	.type		_ZN34_INTERNAL_7ac8bcd2_4_k_cu_46a656794cuda3std3__45__cpo3endE,@object
	.size		_ZN34_INTERNAL_7ac8bcd2_4_k_cu_46a656794cuda3std3__45__cpo3endE,(_ZN34_INTERNAL_7ac8bcd2_4_k_cu_46a656794cuda3std6ranges3__45__cpo4cendE - _ZN34_INTERNAL_7ac8bcd2_4_k_cu_46a656794cuda3std3__45__cpo3endE)
_ZN34_INTERNAL_7ac8bcd2_4_k_cu_46a656794cuda3std3__45__cpo3endE:
	.zero		1
	.type		_ZN34_INTERNAL_7ac8bcd2_4_k_cu_46a656794cuda3std6ranges3__45__cpo4cendE,@object
	.size		_ZN34_INTERNAL_7ac8bcd2_4_k_cu_46a656794cuda3std6ranges3__45__cpo4cendE,(_ZN34_INTERNAL_7ac8bcd2_4_k_cu_46a656794cuda3std3__45__cpo4rendE - _ZN34_INTERNAL_7ac8bcd2_4_k_cu_46a656794cuda3std6ranges3__45__cpo4cendE)
_ZN34_INTERNAL_7ac8bcd2_4_k_cu_46a656794cuda3std6ranges3__45__cpo4cendE:
	.zero		1
	.type		_ZN34_INTERNAL_7ac8bcd2_4_k_cu_46a656794cuda3std3__45__cpo4rendE,@object
	.size		_ZN34_INTERNAL_7ac8bcd2_4_k_cu_46a656794cuda3std3__45__cpo4rendE,(_ZN34_INTERNAL_7ac8bcd2_4_k_cu_46a656794cuda3std6ranges3__45__cpo4prevE - _ZN34_INTERNAL_7ac8bcd2_4_k_cu_46a656794cuda3std3__45__cpo4rendE)
_ZN34_INTERNAL_7ac8bcd2_4_k_cu_46a656794cuda3std3__45__cpo4rendE:
	.zero		1
	.type		_ZN34_INTERNAL_7ac8bcd2_4_k_cu_46a656794cuda3std6ranges3__45__cpo4prevE,@object
	.size		_ZN34_INTERNAL_7ac8bcd2_4_k_cu_46a656794cuda3std6ranges3__45__cpo4prevE,(_ZN34_INTERNAL_7ac8bcd2_4_k_cu_46a656794cuda3std6ranges3__45__cpo9iter_moveE - _ZN34_INTERNAL_7ac8bcd2_4_k_cu_46a656794cuda3std6ranges3__45__cpo4prevE)
_ZN34_INTERNAL_7ac8bcd2_4_k_cu_46a656794cuda3std6ranges3__45__cpo4prevE:
	.zero		1
	.type		_ZN34_INTERNAL_7ac8bcd2_4_k_cu_46a656794cuda3std6ranges3__45__cpo9iter_moveE,@object
	.size		_ZN34_INTERNAL_7ac8bcd2_4_k_cu_46a656794cuda3std6ranges3__45__cpo9iter_moveE,(.L_13 - _ZN34_INTERNAL_7ac8bcd2_4_k_cu_46a656794cuda3std6ranges3__45__cpo9iter_moveE)
_ZN34_INTERNAL_7ac8bcd2_4_k_cu_46a656794cuda3std6ranges3__45__cpo9iter_moveE:
	.zero		1
.L_13:


//--------------------- .nv.constant0._Z16gpu_create_imagePfiiS_ --------------------------
	.section	.nv.constant0._Z16gpu_create_imagePfiiS_,"a",@progbits
	.sectionflags	@""
	.align	4
.nv.constant0._Z16gpu_create_imagePfiiS_:
	.zero		920


//--------------------- SYMBOLS --------------------------

	.type		.nv.reservedSmem.offset0,@object
	.size		.nv.reservedSmem.offset0,0x4
